//
// Generated by NVIDIA NVVM Compiler
//
// Compiler Build ID: CL-36424714
// Cuda compilation tools, release 13.0, V13.0.88
// Based on NVVM 20.0.0
//

.version 9.0
.target sm_100
.address_size 64

	// .globl	_Z16mine_x16r_kernelPhPjmi

.visible .entry _Z16mine_x16r_kernelPhPjmi(
	.param .u64 .ptr .align 1 _Z16mine_x16r_kernelPhPjmi_param_0,
	.param .u64 .ptr .align 1 _Z16mine_x16r_kernelPhPjmi_param_1,
	.param .u64 _Z16mine_x16r_kernelPhPjmi_param_2,
	.param .u32 _Z16mine_x16r_kernelPhPjmi_param_3
)
{
	.local .align 16 .b8 	__local_depot0[48];
	.reg .b64 	%SP;
	.reg .b64 	%SPL;
	.reg .pred 	%p<32>;
	.reg .b16 	%rs<889>;
	.reg .b32 	%r<110>;
	.reg .b64 	%rd<31>;

	mov.u64 	%SPL, __local_depot0;
	ld.param.u32 	%r7, [_Z16mine_x16r_kernelPhPjmi_param_3];
	add.u64 	%rd1, %SPL, 0;
	add.u64 	%rd2, %SPL, 16;
	setp.lt.s32 	%p1, %r7, 1;
	@%p1 bra 	$L__BB0_49;
	mov.b32 	%r107, 0;
$L__BB0_2:
	mov.u16 	%rs128, %rs856;
	mov.u16 	%rs127, %rs855;
	mov.u16 	%rs126, %rs854;
	mov.u16 	%rs125, %rs853;
	mov.u16 	%rs124, %rs852;
	mov.u16 	%rs123, %rs851;
	mov.u16 	%rs122, %rs850;
	mov.u16 	%rs121, %rs849;
	ld.param.u64 	%rd25, [_Z16mine_x16r_kernelPhPjmi_param_0];
	mul.lo.s32 	%r9, %r107, 116;
	cvt.u64.u32 	%rd10, %r9;
	cvta.to.global.u64 	%rd11, %rd25;
	add.s64 	%rd12, %rd11, %rd10;
	ld.global.u32 	%r10, [%rd12];
	setp.ne.s32 	%p2, %r10, 80;
	@%p2 bra 	$L__BB0_48;
	ld.param.u64 	%rd26, [_Z16mine_x16r_kernelPhPjmi_param_0];
	cvta.to.global.u64 	%rd13, %rd26;
	mul.lo.s32 	%r12, %r107, 116;
	cvt.u64.u32 	%rd14, %r12;
	add.s64 	%rd15, %rd13, %rd14;
	ld.global.u8 	%rs853, [%rd15+32];
	ld.global.u8 	%rs854, [%rd15+33];
	ld.global.u8 	%rs855, [%rd15+34];
	ld.global.u8 	%rs856, [%rd15+35];
	ld.global.u8 	%rs708, [%rd15+36];
	ld.global.u8 	%rs709, [%rd15+37];
	ld.global.u8 	%rs710, [%rd15+38];
	ld.global.u8 	%rs711, [%rd15+39];
	ld.global.u8 	%rs120, [%rd15+4];
	ld.global.u8 	%rs119, [%rd15+5];
	ld.global.u8 	%rs118, [%rd15+6];
	ld.global.u8 	%rs117, [%rd15+7];
	ld.global.u8 	%rs116, [%rd15+8];
	ld.global.u8 	%rs115, [%rd15+9];
	ld.global.u8 	%rs114, [%rd15+10];
	ld.global.u8 	%rs113, [%rd15+11];
	ld.global.u8 	%rs112, [%rd15+12];
	ld.global.u8 	%rs111, [%rd15+13];
	ld.global.u8 	%rs110, [%rd15+14];
	ld.global.u8 	%rs109, [%rd15+15];
	ld.global.u8 	%rs108, [%rd15+16];
	ld.global.u8 	%rs107, [%rd15+17];
	ld.global.u8 	%rs106, [%rd15+18];
	ld.global.u8 	%rs105, [%rd15+19];
	ld.global.u8 	%rs104, [%rd15+20];
	ld.global.u8 	%rs103, [%rd15+21];
	ld.global.u8 	%rs102, [%rd15+22];
	ld.global.u8 	%rs101, [%rd15+23];
	ld.global.u8 	%rs100, [%rd15+24];
	ld.global.u8 	%rs99, [%rd15+25];
	ld.global.u8 	%rs98, [%rd15+26];
	ld.global.u8 	%rs97, [%rd15+27];
	ld.global.u8 	%rs849, [%rd15+28];
	ld.global.u8 	%rs850, [%rd15+29];
	ld.global.u8 	%rs851, [%rd15+30];
	ld.global.u8 	%rs852, [%rd15+31];
	shr.u16 	%rs712, %rs853, 4;
	and.b16  	%rs713, %rs853, 15;
	shr.u16 	%rs714, %rs854, 4;
	and.b16  	%rs715, %rs854, 15;
	shr.u16 	%rs716, %rs855, 4;
	and.b16  	%rs717, %rs855, 15;
	shr.u16 	%rs718, %rs856, 4;
	and.b16  	%rs719, %rs856, 15;
	shr.u16 	%rs720, %rs708, 4;
	and.b16  	%rs721, %rs708, 15;
	shr.u16 	%rs722, %rs709, 4;
	and.b16  	%rs723, %rs709, 15;
	shr.u16 	%rs724, %rs710, 4;
	and.b16  	%rs725, %rs710, 15;
	shr.u16 	%rs726, %rs711, 4;
	and.b16  	%rs727, %rs711, 15;
	cvt.u32.u16 	%r13, %rs727;
	cvt.u32.u16 	%r14, %rs726;
	prmt.b32 	%r15, %r14, %r13, 0x3340U;
	cvt.u32.u16 	%r16, %rs725;
	cvt.u32.u16 	%r17, %rs724;
	prmt.b32 	%r18, %r17, %r16, 0x3340U;
	prmt.b32 	%r19, %r18, %r15, 0x5410U;
	cvt.u32.u16 	%r20, %rs723;
	cvt.u32.u16 	%r21, %rs722;
	prmt.b32 	%r22, %r21, %r20, 0x3340U;
	cvt.u32.u16 	%r23, %rs721;
	cvt.u32.u16 	%r24, %rs720;
	prmt.b32 	%r25, %r24, %r23, 0x3340U;
	prmt.b32 	%r26, %r25, %r22, 0x5410U;
	cvt.u32.u16 	%r27, %rs719;
	cvt.u32.u16 	%r28, %rs718;
	prmt.b32 	%r29, %r28, %r27, 0x3340U;
	cvt.u32.u16 	%r30, %rs717;
	cvt.u32.u16 	%r31, %rs716;
	prmt.b32 	%r32, %r31, %r30, 0x3340U;
	prmt.b32 	%r33, %r32, %r29, 0x5410U;
	cvt.u32.u16 	%r34, %rs715;
	cvt.u32.u16 	%r35, %rs714;
	prmt.b32 	%r36, %r35, %r34, 0x3340U;
	cvt.u32.u16 	%r37, %rs713;
	cvt.u32.u16 	%r38, %rs712;
	prmt.b32 	%r39, %r38, %r37, 0x3340U;
	prmt.b32 	%r40, %r39, %r36, 0x5410U;
	st.local.v4.b32 	[%rd1], {%r40, %r33, %r26, %r19};
	mov.b32 	%r108, 0;
	mov.u64 	%rd30, %rd1;
$L__BB0_4:
	mov.u16 	%rs96, %rs849;
	mov.u16 	%rs95, %rs850;
	mov.u16 	%rs94, %rs851;
	mov.u16 	%rs93, %rs852;
	mov.u16 	%rs92, %rs853;
	mov.u16 	%rs91, %rs854;
	mov.u16 	%rs90, %rs855;
	mov.u16 	%rs89, %rs856;
	ld.local.u8 	%rs728, [%rd30];
	setp.gt.s16 	%p3, %rs728, 7;
	@%p3 bra 	$L__BB0_20;
	setp.gt.s16 	%p15, %rs728, 3;
	@%p15 bra 	$L__BB0_13;
	setp.gt.s16 	%p21, %rs728, 1;
	@%p21 bra 	$L__BB0_10;
	setp.eq.s16 	%p24, %rs728, 0;
	@%p24 bra 	$L__BB0_35;
	setp.eq.s16 	%p25, %rs728, 1;
	mov.u16 	%rs849, %rs121;
	mov.u16 	%rs850, %rs122;
	mov.u16 	%rs851, %rs123;
	mov.u16 	%rs852, %rs124;
	mov.u16 	%rs853, %rs125;
	mov.u16 	%rs854, %rs126;
	mov.u16 	%rs855, %rs127;
	mov.u16 	%rs856, %rs128;
	@%p25 bra 	$L__BB0_9;
	bra.uni 	$L__BB0_43;
$L__BB0_9:
	xor.b16  	%rs844, %rs120, 67;
	xor.b16  	%rs843, %rs119, 67;
	xor.b16  	%rs842, %rs118, 67;
	xor.b16  	%rs841, %rs117, 67;
	xor.b16  	%rs840, %rs116, 67;
	xor.b16  	%rs839, %rs115, 67;
	xor.b16  	%rs838, %rs114, 67;
	xor.b16  	%rs837, %rs113, 67;
	xor.b16  	%rs836, %rs112, 67;
	xor.b16  	%rs835, %rs111, 67;
	xor.b16  	%rs834, %rs110, 67;
	xor.b16  	%rs833, %rs109, 67;
	xor.b16  	%rs832, %rs108, 67;
	xor.b16  	%rs831, %rs107, 67;
	xor.b16  	%rs830, %rs106, 67;
	xor.b16  	%rs829, %rs105, 67;
	xor.b16  	%rs828, %rs104, 67;
	xor.b16  	%rs827, %rs103, 67;
	xor.b16  	%rs826, %rs102, 67;
	xor.b16  	%rs825, %rs101, 67;
	xor.b16  	%rs845, %rs100, 67;
	xor.b16  	%rs846, %rs99, 67;
	xor.b16  	%rs847, %rs98, 67;
	xor.b16  	%rs848, %rs97, 67;
	xor.b16  	%rs849, %rs96, 67;
	xor.b16  	%rs850, %rs95, 67;
	xor.b16  	%rs851, %rs94, 67;
	xor.b16  	%rs852, %rs93, 67;
	xor.b16  	%rs853, %rs92, 67;
	xor.b16  	%rs854, %rs91, 67;
	xor.b16  	%rs855, %rs90, 67;
	xor.b16  	%rs856, %rs89, 67;
	bra.uni 	$L__BB0_43;
$L__BB0_10:
	setp.eq.s16 	%p22, %rs728, 2;
	@%p22 bra 	$L__BB0_36;
	setp.eq.s16 	%p23, %rs728, 3;
	mov.u16 	%rs849, %rs121;
	mov.u16 	%rs850, %rs122;
	mov.u16 	%rs851, %rs123;
	mov.u16 	%rs852, %rs124;
	mov.u16 	%rs853, %rs125;
	mov.u16 	%rs854, %rs126;
	mov.u16 	%rs855, %rs127;
	mov.u16 	%rs856, %rs128;
	@%p23 bra 	$L__BB0_12;
	bra.uni 	$L__BB0_43;
$L__BB0_12:
	xor.b16  	%rs844, %rs120, 69;
	xor.b16  	%rs843, %rs119, 69;
	xor.b16  	%rs842, %rs118, 69;
	xor.b16  	%rs841, %rs117, 69;
	xor.b16  	%rs840, %rs116, 69;
	xor.b16  	%rs839, %rs115, 69;
	xor.b16  	%rs838, %rs114, 69;
	xor.b16  	%rs837, %rs113, 69;
	xor.b16  	%rs836, %rs112, 69;
	xor.b16  	%rs835, %rs111, 69;
	xor.b16  	%rs834, %rs110, 69;
	xor.b16  	%rs833, %rs109, 69;
	xor.b16  	%rs832, %rs108, 69;
	xor.b16  	%rs831, %rs107, 69;
	xor.b16  	%rs830, %rs106, 69;
	xor.b16  	%rs829, %rs105, 69;
	xor.b16  	%rs828, %rs104, 69;
	xor.b16  	%rs827, %rs103, 69;
	xor.b16  	%rs826, %rs102, 69;
	xor.b16  	%rs825, %rs101, 69;
	xor.b16  	%rs845, %rs100, 69;
	xor.b16  	%rs846, %rs99, 69;
	xor.b16  	%rs847, %rs98, 69;
	xor.b16  	%rs848, %rs97, 69;
	xor.b16  	%rs849, %rs96, 69;
	xor.b16  	%rs850, %rs95, 69;
	xor.b16  	%rs851, %rs94, 69;
	xor.b16  	%rs852, %rs93, 69;
	xor.b16  	%rs853, %rs92, 69;
	xor.b16  	%rs854, %rs91, 69;
	xor.b16  	%rs855, %rs90, 69;
	xor.b16  	%rs856, %rs89, 69;
	bra.uni 	$L__BB0_43;
$L__BB0_13:
	setp.gt.s16 	%p16, %rs728, 5;
	@%p16 bra 	$L__BB0_17;
	setp.eq.s16 	%p19, %rs728, 4;
	@%p19 bra 	$L__BB0_37;
	setp.eq.s16 	%p20, %rs728, 5;
	mov.u16 	%rs849, %rs121;
	mov.u16 	%rs850, %rs122;
	mov.u16 	%rs851, %rs123;
	mov.u16 	%rs852, %rs124;
	mov.u16 	%rs853, %rs125;
	mov.u16 	%rs854, %rs126;
	mov.u16 	%rs855, %rs127;
	mov.u16 	%rs856, %rs128;
	@%p20 bra 	$L__BB0_16;
	bra.uni 	$L__BB0_43;
$L__BB0_16:
	xor.b16  	%rs844, %rs120, 71;
	xor.b16  	%rs843, %rs119, 71;
	xor.b16  	%rs842, %rs118, 71;
	xor.b16  	%rs841, %rs117, 71;
	xor.b16  	%rs840, %rs116, 71;
	xor.b16  	%rs839, %rs115, 71;
	xor.b16  	%rs838, %rs114, 71;
	xor.b16  	%rs837, %rs113, 71;
	xor.b16  	%rs836, %rs112, 71;
	xor.b16  	%rs835, %rs111, 71;
	xor.b16  	%rs834, %rs110, 71;
	xor.b16  	%rs833, %rs109, 71;
	xor.b16  	%rs832, %rs108, 71;
	xor.b16  	%rs831, %rs107, 71;
	xor.b16  	%rs830, %rs106, 71;
	xor.b16  	%rs829, %rs105, 71;
	xor.b16  	%rs828, %rs104, 71;
	xor.b16  	%rs827, %rs103, 71;
	xor.b16  	%rs826, %rs102, 71;
	xor.b16  	%rs825, %rs101, 71;
	xor.b16  	%rs845, %rs100, 71;
	xor.b16  	%rs846, %rs99, 71;
	xor.b16  	%rs847, %rs98, 71;
	xor.b16  	%rs848, %rs97, 71;
	xor.b16  	%rs849, %rs96, 71;
	xor.b16  	%rs850, %rs95, 71;
	xor.b16  	%rs851, %rs94, 71;
	xor.b16  	%rs852, %rs93, 71;
	xor.b16  	%rs853, %rs92, 71;
	xor.b16  	%rs854, %rs91, 71;
	xor.b16  	%rs855, %rs90, 71;
	xor.b16  	%rs856, %rs89, 71;
	bra.uni 	$L__BB0_43;
$L__BB0_17:
	setp.eq.s16 	%p17, %rs728, 6;
	@%p17 bra 	$L__BB0_38;
	setp.eq.s16 	%p18, %rs728, 7;
	mov.u16 	%rs849, %rs121;
	mov.u16 	%rs850, %rs122;
	mov.u16 	%rs851, %rs123;
	mov.u16 	%rs852, %rs124;
	mov.u16 	%rs853, %rs125;
	mov.u16 	%rs854, %rs126;
	mov.u16 	%rs855, %rs127;
	mov.u16 	%rs856, %rs128;
	@%p18 bra 	$L__BB0_19;
	bra.uni 	$L__BB0_43;
$L__BB0_19:
	xor.b16  	%rs844, %rs120, 73;
	xor.b16  	%rs843, %rs119, 73;
	xor.b16  	%rs842, %rs118, 73;
	xor.b16  	%rs841, %rs117, 73;
	xor.b16  	%rs840, %rs116, 73;
	xor.b16  	%rs839, %rs115, 73;
	xor.b16  	%rs838, %rs114, 73;
	xor.b16  	%rs837, %rs113, 73;
	xor.b16  	%rs836, %rs112, 73;
	xor.b16  	%rs835, %rs111, 73;
	xor.b16  	%rs834, %rs110, 73;
	xor.b16  	%rs833, %rs109, 73;
	xor.b16  	%rs832, %rs108, 73;
	xor.b16  	%rs831, %rs107, 73;
	xor.b16  	%rs830, %rs106, 73;
	xor.b16  	%rs829, %rs105, 73;
	xor.b16  	%rs828, %rs104, 73;
	xor.b16  	%rs827, %rs103, 73;
	xor.b16  	%rs826, %rs102, 73;
	xor.b16  	%rs825, %rs101, 73;
	xor.b16  	%rs845, %rs100, 73;
	xor.b16  	%rs846, %rs99, 73;
	xor.b16  	%rs847, %rs98, 73;
	xor.b16  	%rs848, %rs97, 73;
	xor.b16  	%rs849, %rs96, 73;
	xor.b16  	%rs850, %rs95, 73;
	xor.b16  	%rs851, %rs94, 73;
	xor.b16  	%rs852, %rs93, 73;
	xor.b16  	%rs853, %rs92, 73;
	xor.b16  	%rs854, %rs91, 73;
	xor.b16  	%rs855, %rs90, 73;
	xor.b16  	%rs856, %rs89, 73;
	bra.uni 	$L__BB0_43;
$L__BB0_20:
	setp.gt.s16 	%p4, %rs728, 11;
	@%p4 bra 	$L__BB0_28;
	setp.gt.s16 	%p10, %rs728, 9;
	@%p10 bra 	$L__BB0_25;
	setp.eq.s16 	%p13, %rs728, 8;
	@%p13 bra 	$L__BB0_39;
	setp.eq.s16 	%p14, %rs728, 9;
	mov.u16 	%rs849, %rs121;
	mov.u16 	%rs850, %rs122;
	mov.u16 	%rs851, %rs123;
	mov.u16 	%rs852, %rs124;
	mov.u16 	%rs853, %rs125;
	mov.u16 	%rs854, %rs126;
	mov.u16 	%rs855, %rs127;
	mov.u16 	%rs856, %rs128;
	@%p14 bra 	$L__BB0_24;
	bra.uni 	$L__BB0_43;
$L__BB0_24:
	xor.b16  	%rs844, %rs120, 75;
	xor.b16  	%rs843, %rs119, 75;
	xor.b16  	%rs842, %rs118, 75;
	xor.b16  	%rs841, %rs117, 75;
	xor.b16  	%rs840, %rs116, 75;
	xor.b16  	%rs839, %rs115, 75;
	xor.b16  	%rs838, %rs114, 75;
	xor.b16  	%rs837, %rs113, 75;
	xor.b16  	%rs836, %rs112, 75;
	xor.b16  	%rs835, %rs111, 75;
	xor.b16  	%rs834, %rs110, 75;
	xor.b16  	%rs833, %rs109, 75;
	xor.b16  	%rs832, %rs108, 75;
	xor.b16  	%rs831, %rs107, 75;
	xor.b16  	%rs830, %rs106, 75;
	xor.b16  	%rs829, %rs105, 75;
	xor.b16  	%rs828, %rs104, 75;
	xor.b16  	%rs827, %rs103, 75;
	xor.b16  	%rs826, %rs102, 75;
	xor.b16  	%rs825, %rs101, 75;
	xor.b16  	%rs845, %rs100, 75;
	xor.b16  	%rs846, %rs99, 75;
	xor.b16  	%rs847, %rs98, 75;
	xor.b16  	%rs848, %rs97, 75;
	xor.b16  	%rs849, %rs96, 75;
	xor.b16  	%rs850, %rs95, 75;
	xor.b16  	%rs851, %rs94, 75;
	xor.b16  	%rs852, %rs93, 75;
	xor.b16  	%rs853, %rs92, 75;
	xor.b16  	%rs854, %rs91, 75;
	xor.b16  	%rs855, %rs90, 75;
	xor.b16  	%rs856, %rs89, 75;
	bra.uni 	$L__BB0_43;
$L__BB0_25:
	setp.eq.s16 	%p11, %rs728, 10;
	@%p11 bra 	$L__BB0_40;
	setp.eq.s16 	%p12, %rs728, 11;
	mov.u16 	%rs849, %rs121;
	mov.u16 	%rs850, %rs122;
	mov.u16 	%rs851, %rs123;
	mov.u16 	%rs852, %rs124;
	mov.u16 	%rs853, %rs125;
	mov.u16 	%rs854, %rs126;
	mov.u16 	%rs855, %rs127;
	mov.u16 	%rs856, %rs128;
	@%p12 bra 	$L__BB0_27;
	bra.uni 	$L__BB0_43;
$L__BB0_27:
	xor.b16  	%rs844, %rs120, 77;
	xor.b16  	%rs843, %rs119, 77;
	xor.b16  	%rs842, %rs118, 77;
	xor.b16  	%rs841, %rs117, 77;
	xor.b16  	%rs840, %rs116, 77;
	xor.b16  	%rs839, %rs115, 77;
	xor.b16  	%rs838, %rs114, 77;
	xor.b16  	%rs837, %rs113, 77;
	xor.b16  	%rs836, %rs112, 77;
	xor.b16  	%rs835, %rs111, 77;
	xor.b16  	%rs834, %rs110, 77;
	xor.b16  	%rs833, %rs109, 77;
	xor.b16  	%rs832, %rs108, 77;
	xor.b16  	%rs831, %rs107, 77;
	xor.b16  	%rs830, %rs106, 77;
	xor.b16  	%rs829, %rs105, 77;
	xor.b16  	%rs828, %rs104, 77;
	xor.b16  	%rs827, %rs103, 77;
	xor.b16  	%rs826, %rs102, 77;
	xor.b16  	%rs825, %rs101, 77;
	xor.b16  	%rs845, %rs100, 77;
	xor.b16  	%rs846, %rs99, 77;
	xor.b16  	%rs847, %rs98, 77;
	xor.b16  	%rs848, %rs97, 77;
	xor.b16  	%rs849, %rs96, 77;
	xor.b16  	%rs850, %rs95, 77;
	xor.b16  	%rs851, %rs94, 77;
	xor.b16  	%rs852, %rs93, 77;
	xor.b16  	%rs853, %rs92, 77;
	xor.b16  	%rs854, %rs91, 77;
	xor.b16  	%rs855, %rs90, 77;
	xor.b16  	%rs856, %rs89, 77;
	bra.uni 	$L__BB0_43;
$L__BB0_28:
	setp.gt.s16 	%p5, %rs728, 13;
	@%p5 bra 	$L__BB0_32;
	setp.eq.s16 	%p8, %rs728, 12;
	@%p8 bra 	$L__BB0_41;
	setp.eq.s16 	%p9, %rs728, 13;
	mov.u16 	%rs849, %rs121;
	mov.u16 	%rs850, %rs122;
	mov.u16 	%rs851, %rs123;
	mov.u16 	%rs852, %rs124;
	mov.u16 	%rs853, %rs125;
	mov.u16 	%rs854, %rs126;
	mov.u16 	%rs855, %rs127;
	mov.u16 	%rs856, %rs128;
	@%p9 bra 	$L__BB0_31;
	bra.uni 	$L__BB0_43;
$L__BB0_31:
	xor.b16  	%rs844, %rs120, 79;
	xor.b16  	%rs843, %rs119, 79;
	xor.b16  	%rs842, %rs118, 79;
	xor.b16  	%rs841, %rs117, 79;
	xor.b16  	%rs840, %rs116, 79;
	xor.b16  	%rs839, %rs115, 79;
	xor.b16  	%rs838, %rs114, 79;
	xor.b16  	%rs837, %rs113, 79;
	xor.b16  	%rs836, %rs112, 79;
	xor.b16  	%rs835, %rs111, 79;
	xor.b16  	%rs834, %rs110, 79;
	xor.b16  	%rs833, %rs109, 79;
	xor.b16  	%rs832, %rs108, 79;
	xor.b16  	%rs831, %rs107, 79;
	xor.b16  	%rs830, %rs106, 79;
	xor.b16  	%rs829, %rs105, 79;
	xor.b16  	%rs828, %rs104, 79;
	xor.b16  	%rs827, %rs103, 79;
	xor.b16  	%rs826, %rs102, 79;
	xor.b16  	%rs825, %rs101, 79;
	xor.b16  	%rs845, %rs100, 79;
	xor.b16  	%rs846, %rs99, 79;
	xor.b16  	%rs847, %rs98, 79;
	xor.b16  	%rs848, %rs97, 79;
	xor.b16  	%rs849, %rs96, 79;
	xor.b16  	%rs850, %rs95, 79;
	xor.b16  	%rs851, %rs94, 79;
	xor.b16  	%rs852, %rs93, 79;
	xor.b16  	%rs853, %rs92, 79;
	xor.b16  	%rs854, %rs91, 79;
	xor.b16  	%rs855, %rs90, 79;
	xor.b16  	%rs856, %rs89, 79;
	bra.uni 	$L__BB0_43;
$L__BB0_32:
	setp.eq.s16 	%p6, %rs728, 14;
	@%p6 bra 	$L__BB0_42;
	setp.eq.s16 	%p7, %rs728, 15;
	mov.u16 	%rs849, %rs121;
	mov.u16 	%rs850, %rs122;
	mov.u16 	%rs851, %rs123;
	mov.u16 	%rs852, %rs124;
	mov.u16 	%rs853, %rs125;
	mov.u16 	%rs854, %rs126;
	mov.u16 	%rs855, %rs127;
	mov.u16 	%rs856, %rs128;
	@%p7 bra 	$L__BB0_34;
	bra.uni 	$L__BB0_43;
$L__BB0_34:
	xor.b16  	%rs844, %rs120, 81;
	xor.b16  	%rs843, %rs119, 81;
	xor.b16  	%rs842, %rs118, 81;
	xor.b16  	%rs841, %rs117, 81;
	xor.b16  	%rs840, %rs116, 81;
	xor.b16  	%rs839, %rs115, 81;
	xor.b16  	%rs838, %rs114, 81;
	xor.b16  	%rs837, %rs113, 81;
	xor.b16  	%rs836, %rs112, 81;
	xor.b16  	%rs835, %rs111, 81;
	xor.b16  	%rs834, %rs110, 81;
	xor.b16  	%rs833, %rs109, 81;
	xor.b16  	%rs832, %rs108, 81;
	xor.b16  	%rs831, %rs107, 81;
	xor.b16  	%rs830, %rs106, 81;
	xor.b16  	%rs829, %rs105, 81;
	xor.b16  	%rs828, %rs104, 81;
	xor.b16  	%rs827, %rs103, 81;
	xor.b16  	%rs826, %rs102, 81;
	xor.b16  	%rs825, %rs101, 81;
	xor.b16  	%rs845, %rs100, 81;
	xor.b16  	%rs846, %rs99, 81;
	xor.b16  	%rs847, %rs98, 81;
	xor.b16  	%rs848, %rs97, 81;
	xor.b16  	%rs849, %rs96, 81;
	xor.b16  	%rs850, %rs95, 81;
	xor.b16  	%rs851, %rs94, 81;
	xor.b16  	%rs852, %rs93, 81;
	xor.b16  	%rs853, %rs92, 81;
	xor.b16  	%rs854, %rs91, 81;
	xor.b16  	%rs855, %rs90, 81;
	xor.b16  	%rs856, %rs89, 81;
	bra.uni 	$L__BB0_43;
$L__BB0_35:
	xor.b16  	%rs844, %rs120, 66;
	xor.b16  	%rs843, %rs119, 66;
	xor.b16  	%rs842, %rs118, 66;
	xor.b16  	%rs841, %rs117, 66;
	xor.b16  	%rs840, %rs116, 66;
	xor.b16  	%rs839, %rs115, 66;
	xor.b16  	%rs838, %rs114, 66;
	xor.b16  	%rs837, %rs113, 66;
	xor.b16  	%rs836, %rs112, 66;
	xor.b16  	%rs835, %rs111, 66;
	xor.b16  	%rs834, %rs110, 66;
	xor.b16  	%rs833, %rs109, 66;
	xor.b16  	%rs832, %rs108, 66;
	xor.b16  	%rs831, %rs107, 66;
	xor.b16  	%rs830, %rs106, 66;
	xor.b16  	%rs829, %rs105, 66;
	xor.b16  	%rs828, %rs104, 66;
	xor.b16  	%rs827, %rs103, 66;
	xor.b16  	%rs826, %rs102, 66;
	xor.b16  	%rs825, %rs101, 66;
	xor.b16  	%rs845, %rs100, 66;
	xor.b16  	%rs846, %rs99, 66;
	xor.b16  	%rs847, %rs98, 66;
	xor.b16  	%rs848, %rs97, 66;
	xor.b16  	%rs849, %rs96, 66;
	xor.b16  	%rs850, %rs95, 66;
	xor.b16  	%rs851, %rs94, 66;
	xor.b16  	%rs852, %rs93, 66;
	xor.b16  	%rs853, %rs92, 66;
	xor.b16  	%rs854, %rs91, 66;
	xor.b16  	%rs855, %rs90, 66;
	xor.b16  	%rs856, %rs89, 66;
	bra.uni 	$L__BB0_43;
$L__BB0_36:
	xor.b16  	%rs844, %rs120, 68;
	xor.b16  	%rs843, %rs119, 68;
	xor.b16  	%rs842, %rs118, 68;
	xor.b16  	%rs841, %rs117, 68;
	xor.b16  	%rs840, %rs116, 68;
	xor.b16  	%rs839, %rs115, 68;
	xor.b16  	%rs838, %rs114, 68;
	xor.b16  	%rs837, %rs113, 68;
	xor.b16  	%rs836, %rs112, 68;
	xor.b16  	%rs835, %rs111, 68;
	xor.b16  	%rs834, %rs110, 68;
	xor.b16  	%rs833, %rs109, 68;
	xor.b16  	%rs832, %rs108, 68;
	xor.b16  	%rs831, %rs107, 68;
	xor.b16  	%rs830, %rs106, 68;
	xor.b16  	%rs829, %rs105, 68;
	xor.b16  	%rs828, %rs104, 68;
	xor.b16  	%rs827, %rs103, 68;
	xor.b16  	%rs826, %rs102, 68;
	xor.b16  	%rs825, %rs101, 68;
	xor.b16  	%rs845, %rs100, 68;
	xor.b16  	%rs846, %rs99, 68;
	xor.b16  	%rs847, %rs98, 68;
	xor.b16  	%rs848, %rs97, 68;
	xor.b16  	%rs849, %rs96, 68;
	xor.b16  	%rs850, %rs95, 68;
	xor.b16  	%rs851, %rs94, 68;
	xor.b16  	%rs852, %rs93, 68;
	xor.b16  	%rs853, %rs92, 68;
	xor.b16  	%rs854, %rs91, 68;
	xor.b16  	%rs855, %rs90, 68;
	xor.b16  	%rs856, %rs89, 68;
	bra.uni 	$L__BB0_43;
$L__BB0_37:
	xor.b16  	%rs844, %rs120, 70;
	xor.b16  	%rs843, %rs119, 70;
	xor.b16  	%rs842, %rs118, 70;
	xor.b16  	%rs841, %rs117, 70;
	xor.b16  	%rs840, %rs116, 70;
	xor.b16  	%rs839, %rs115, 70;
	xor.b16  	%rs838, %rs114, 70;
	xor.b16  	%rs837, %rs113, 70;
	xor.b16  	%rs836, %rs112, 70;
	xor.b16  	%rs835, %rs111, 70;
	xor.b16  	%rs834, %rs110, 70;
	xor.b16  	%rs833, %rs109, 70;
	xor.b16  	%rs832, %rs108, 70;
	xor.b16  	%rs831, %rs107, 70;
	xor.b16  	%rs830, %rs106, 70;
	xor.b16  	%rs829, %rs105, 70;
	xor.b16  	%rs828, %rs104, 70;
	xor.b16  	%rs827, %rs103, 70;
	xor.b16  	%rs826, %rs102, 70;
	xor.b16  	%rs825, %rs101, 70;
	xor.b16  	%rs845, %rs100, 70;
	xor.b16  	%rs846, %rs99, 70;
	xor.b16  	%rs847, %rs98, 70;
	xor.b16  	%rs848, %rs97, 70;
	xor.b16  	%rs849, %rs96, 70;
	xor.b16  	%rs850, %rs95, 70;
	xor.b16  	%rs851, %rs94, 70;
	xor.b16  	%rs852, %rs93, 70;
	xor.b16  	%rs853, %rs92, 70;
	xor.b16  	%rs854, %rs91, 70;
	xor.b16  	%rs855, %rs90, 70;
	xor.b16  	%rs856, %rs89, 70;
	bra.uni 	$L__BB0_43;
$L__BB0_38:
	xor.b16  	%rs844, %rs120, 72;
	xor.b16  	%rs843, %rs119, 72;
	xor.b16  	%rs842, %rs118, 72;
	xor.b16  	%rs841, %rs117, 72;
	xor.b16  	%rs840, %rs116, 72;
	xor.b16  	%rs839, %rs115, 72;
	xor.b16  	%rs838, %rs114, 72;
	xor.b16  	%rs837, %rs113, 72;
	xor.b16  	%rs836, %rs112, 72;
	xor.b16  	%rs835, %rs111, 72;
	xor.b16  	%rs834, %rs110, 72;
	xor.b16  	%rs833, %rs109, 72;
	xor.b16  	%rs832, %rs108, 72;
	xor.b16  	%rs831, %rs107, 72;
	xor.b16  	%rs830, %rs106, 72;
	xor.b16  	%rs829, %rs105, 72;
	xor.b16  	%rs828, %rs104, 72;
	xor.b16  	%rs827, %rs103, 72;
	xor.b16  	%rs826, %rs102, 72;
	xor.b16  	%rs825, %rs101, 72;
	xor.b16  	%rs845, %rs100, 72;
	xor.b16  	%rs846, %rs99, 72;
	xor.b16  	%rs847, %rs98, 72;
	xor.b16  	%rs848, %rs97, 72;
	xor.b16  	%rs849, %rs96, 72;
	xor.b16  	%rs850, %rs95, 72;
	xor.b16  	%rs851, %rs94, 72;
	xor.b16  	%rs852, %rs93, 72;
	xor.b16  	%rs853, %rs92, 72;
	xor.b16  	%rs854, %rs91, 72;
	xor.b16  	%rs855, %rs90, 72;
	xor.b16  	%rs856, %rs89, 72;
	bra.uni 	$L__BB0_43;
$L__BB0_39:
	xor.b16  	%rs844, %rs120, 74;
	xor.b16  	%rs843, %rs119, 74;
	xor.b16  	%rs842, %rs118, 74;
	xor.b16  	%rs841, %rs117, 74;
	xor.b16  	%rs840, %rs116, 74;
	xor.b16  	%rs839, %rs115, 74;
	xor.b16  	%rs838, %rs114, 74;
	xor.b16  	%rs837, %rs113, 74;
	xor.b16  	%rs836, %rs112, 74;
	xor.b16  	%rs835, %rs111, 74;
	xor.b16  	%rs834, %rs110, 74;
	xor.b16  	%rs833, %rs109, 74;
	xor.b16  	%rs832, %rs108, 74;
	xor.b16  	%rs831, %rs107, 74;
	xor.b16  	%rs830, %rs106, 74;
	xor.b16  	%rs829, %rs105, 74;
	xor.b16  	%rs828, %rs104, 74;
	xor.b16  	%rs827, %rs103, 74;
	xor.b16  	%rs826, %rs102, 74;
	xor.b16  	%rs825, %rs101, 74;
	xor.b16  	%rs845, %rs100, 74;
	xor.b16  	%rs846, %rs99, 74;
	xor.b16  	%rs847, %rs98, 74;
	xor.b16  	%rs848, %rs97, 74;
	xor.b16  	%rs849, %rs96, 74;
	xor.b16  	%rs850, %rs95, 74;
	xor.b16  	%rs851, %rs94, 74;
	xor.b16  	%rs852, %rs93, 74;
	xor.b16  	%rs853, %rs92, 74;
	xor.b16  	%rs854, %rs91, 74;
	xor.b16  	%rs855, %rs90, 74;
	xor.b16  	%rs856, %rs89, 74;
	bra.uni 	$L__BB0_43;
$L__BB0_40:
	xor.b16  	%rs844, %rs120, 76;
	xor.b16  	%rs843, %rs119, 76;
	xor.b16  	%rs842, %rs118, 76;
	xor.b16  	%rs841, %rs117, 76;
	xor.b16  	%rs840, %rs116, 76;
	xor.b16  	%rs839, %rs115, 76;
	xor.b16  	%rs838, %rs114, 76;
	xor.b16  	%rs837, %rs113, 76;
	xor.b16  	%rs836, %rs112, 76;
	xor.b16  	%rs835, %rs111, 76;
	xor.b16  	%rs834, %rs110, 76;
	xor.b16  	%rs833, %rs109, 76;
	xor.b16  	%rs832, %rs108, 76;
	xor.b16  	%rs831, %rs107, 76;
	xor.b16  	%rs830, %rs106, 76;
	xor.b16  	%rs829, %rs105, 76;
	xor.b16  	%rs828, %rs104, 76;
	xor.b16  	%rs827, %rs103, 76;
	xor.b16  	%rs826, %rs102, 76;
	xor.b16  	%rs825, %rs101, 76;
	xor.b16  	%rs845, %rs100, 76;
	xor.b16  	%rs846, %rs99, 76;
	xor.b16  	%rs847, %rs98, 76;
	xor.b16  	%rs848, %rs97, 76;
	xor.b16  	%rs849, %rs96, 76;
	xor.b16  	%rs850, %rs95, 76;
	xor.b16  	%rs851, %rs94, 76;
	xor.b16  	%rs852, %rs93, 76;
	xor.b16  	%rs853, %rs92, 76;
	xor.b16  	%rs854, %rs91, 76;
	xor.b16  	%rs855, %rs90, 76;
	xor.b16  	%rs856, %rs89, 76;
	bra.uni 	$L__BB0_43;
$L__BB0_41:
	xor.b16  	%rs844, %rs120, 78;
	xor.b16  	%rs843, %rs119, 78;
	xor.b16  	%rs842, %rs118, 78;
	xor.b16  	%rs841, %rs117, 78;
	xor.b16  	%rs840, %rs116, 78;
	xor.b16  	%rs839, %rs115, 78;
	xor.b16  	%rs838, %rs114, 78;
	xor.b16  	%rs837, %rs113, 78;
	xor.b16  	%rs836, %rs112, 78;
	xor.b16  	%rs835, %rs111, 78;
	xor.b16  	%rs834, %rs110, 78;
	xor.b16  	%rs833, %rs109, 78;
	xor.b16  	%rs832, %rs108, 78;
	xor.b16  	%rs831, %rs107, 78;
	xor.b16  	%rs830, %rs106, 78;
	xor.b16  	%rs829, %rs105, 78;
	xor.b16  	%rs828, %rs104, 78;
	xor.b16  	%rs827, %rs103, 78;
	xor.b16  	%rs826, %rs102, 78;
	xor.b16  	%rs825, %rs101, 78;
	xor.b16  	%rs845, %rs100, 78;
	xor.b16  	%rs846, %rs99, 78;
	xor.b16  	%rs847, %rs98, 78;
	xor.b16  	%rs848, %rs97, 78;
	xor.b16  	%rs849, %rs96, 78;
	xor.b16  	%rs850, %rs95, 78;
	xor.b16  	%rs851, %rs94, 78;
	xor.b16  	%rs852, %rs93, 78;
	xor.b16  	%rs853, %rs92, 78;
	xor.b16  	%rs854, %rs91, 78;
	xor.b16  	%rs855, %rs90, 78;
	xor.b16  	%rs856, %rs89, 78;
	bra.uni 	$L__BB0_43;
$L__BB0_42:
	xor.b16  	%rs844, %rs120, 80;
	xor.b16  	%rs843, %rs119, 80;
	xor.b16  	%rs842, %rs118, 80;
	xor.b16  	%rs841, %rs117, 80;
	xor.b16  	%rs840, %rs116, 80;
	xor.b16  	%rs839, %rs115, 80;
	xor.b16  	%rs838, %rs114, 80;
	xor.b16  	%rs837, %rs113, 80;
	xor.b16  	%rs836, %rs112, 80;
	xor.b16  	%rs835, %rs111, 80;
	xor.b16  	%rs834, %rs110, 80;
	xor.b16  	%rs833, %rs109, 80;
	xor.b16  	%rs832, %rs108, 80;
	xor.b16  	%rs831, %rs107, 80;
	xor.b16  	%rs830, %rs106, 80;
	xor.b16  	%rs829, %rs105, 80;
	xor.b16  	%rs828, %rs104, 80;
	xor.b16  	%rs827, %rs103, 80;
	xor.b16  	%rs826, %rs102, 80;
	xor.b16  	%rs825, %rs101, 80;
	xor.b16  	%rs845, %rs100, 80;
	xor.b16  	%rs846, %rs99, 80;
	xor.b16  	%rs847, %rs98, 80;
	xor.b16  	%rs848, %rs97, 80;
	xor.b16  	%rs849, %rs96, 80;
	xor.b16  	%rs850, %rs95, 80;
	xor.b16  	%rs851, %rs94, 80;
	xor.b16  	%rs852, %rs93, 80;
	xor.b16  	%rs853, %rs92, 80;
	xor.b16  	%rs854, %rs91, 80;
	xor.b16  	%rs855, %rs90, 80;
	xor.b16  	%rs856, %rs89, 80;
$L__BB0_43:
	add.s32 	%r108, %r108, 1;
	add.s64 	%rd30, %rd30, 1;
	setp.ne.s32 	%p26, %r108, 16;
	mov.u16 	%rs97, %rs848;
	mov.u16 	%rs98, %rs847;
	mov.u16 	%rs99, %rs846;
	mov.u16 	%rs100, %rs845;
	mov.u16 	%rs101, %rs825;
	mov.u16 	%rs102, %rs826;
	mov.u16 	%rs103, %rs827;
	mov.u16 	%rs104, %rs828;
	mov.u16 	%rs105, %rs829;
	mov.u16 	%rs106, %rs830;
	mov.u16 	%rs107, %rs831;
	mov.u16 	%rs108, %rs832;
	mov.u16 	%rs109, %rs833;
	mov.u16 	%rs110, %rs834;
	mov.u16 	%rs111, %rs835;
	mov.u16 	%rs112, %rs836;
	mov.u16 	%rs113, %rs837;
	mov.u16 	%rs114, %rs838;
	mov.u16 	%rs115, %rs839;
	mov.u16 	%rs116, %rs840;
	mov.u16 	%rs117, %rs841;
	mov.u16 	%rs118, %rs842;
	mov.u16 	%rs119, %rs843;
	mov.u16 	%rs120, %rs844;
	mov.u16 	%rs121, %rs849;
	mov.u16 	%rs122, %rs850;
	mov.u16 	%rs123, %rs851;
	mov.u16 	%rs124, %rs852;
	mov.u16 	%rs125, %rs853;
	mov.u16 	%rs126, %rs854;
	mov.u16 	%rs127, %rs855;
	mov.u16 	%rs128, %rs856;
	@%p26 bra 	$L__BB0_4;
	cvt.u32.u16 	%r42, %rs829;
	cvt.u32.u16 	%r43, %rs830;
	prmt.b32 	%r44, %r43, %r42, 0x3340U;
	cvt.u32.u16 	%r45, %rs831;
	cvt.u32.u16 	%r46, %rs832;
	prmt.b32 	%r47, %r46, %r45, 0x3340U;
	prmt.b32 	%r48, %r47, %r44, 0x5410U;
	cvt.u32.u16 	%r49, %rs833;
	cvt.u32.u16 	%r50, %rs834;
	prmt.b32 	%r51, %r50, %r49, 0x3340U;
	cvt.u32.u16 	%r52, %rs835;
	cvt.u32.u16 	%r53, %rs836;
	prmt.b32 	%r54, %r53, %r52, 0x3340U;
	prmt.b32 	%r55, %r54, %r51, 0x5410U;
	cvt.u32.u16 	%r56, %rs837;
	cvt.u32.u16 	%r57, %rs838;
	prmt.b32 	%r58, %r57, %r56, 0x3340U;
	cvt.u32.u16 	%r59, %rs839;
	cvt.u32.u16 	%r60, %rs840;
	prmt.b32 	%r61, %r60, %r59, 0x3340U;
	prmt.b32 	%r62, %r61, %r58, 0x5410U;
	cvt.u32.u16 	%r63, %rs841;
	cvt.u32.u16 	%r64, %rs842;
	prmt.b32 	%r65, %r64, %r63, 0x3340U;
	cvt.u32.u16 	%r66, %rs843;
	cvt.u32.u16 	%r67, %rs844;
	prmt.b32 	%r68, %r67, %r66, 0x3340U;
	prmt.b32 	%r69, %r68, %r65, 0x5410U;
	st.local.v4.b32 	[%rd2], {%r69, %r62, %r55, %r48};
	cvt.u32.u16 	%r70, %rs856;
	cvt.u32.u16 	%r71, %rs855;
	prmt.b32 	%r72, %r71, %r70, 0x3340U;
	cvt.u32.u16 	%r73, %rs854;
	cvt.u32.u16 	%r74, %rs853;
	prmt.b32 	%r75, %r74, %r73, 0x3340U;
	prmt.b32 	%r76, %r75, %r72, 0x5410U;
	cvt.u32.u16 	%r77, %rs852;
	cvt.u32.u16 	%r78, %rs851;
	prmt.b32 	%r79, %r78, %r77, 0x3340U;
	cvt.u32.u16 	%r80, %rs850;
	cvt.u32.u16 	%r81, %rs849;
	prmt.b32 	%r82, %r81, %r80, 0x3340U;
	prmt.b32 	%r83, %r82, %r79, 0x5410U;
	cvt.u32.u16 	%r84, %rs848;
	cvt.u32.u16 	%r85, %rs847;
	prmt.b32 	%r86, %r85, %r84, 0x3340U;
	cvt.u32.u16 	%r87, %rs846;
	cvt.u32.u16 	%r88, %rs845;
	prmt.b32 	%r89, %r88, %r87, 0x3340U;
	prmt.b32 	%r90, %r89, %r86, 0x5410U;
	cvt.u32.u16 	%r91, %rs825;
	cvt.u32.u16 	%r92, %rs826;
	prmt.b32 	%r93, %r92, %r91, 0x3340U;
	cvt.u32.u16 	%r94, %rs827;
	cvt.u32.u16 	%r95, %rs828;
	prmt.b32 	%r96, %r95, %r94, 0x3340U;
	prmt.b32 	%r97, %r96, %r93, 0x5410U;
	st.local.v4.b32 	[%rd2+16], {%r97, %r90, %r83, %r76};
	mov.b32 	%r109, 0;
$L__BB0_45:
	ld.param.u64 	%rd27, [_Z16mine_x16r_kernelPhPjmi_param_0];
	cvt.u64.u32 	%rd16, %r109;
	add.s64 	%rd17, %rd2, %rd16;
	ld.local.u8 	%rs673, [%rd17];
	cvta.to.global.u64 	%rd18, %rd27;
	add.s64 	%rd20, %rd18, %rd14;
	add.s64 	%rd21, %rd20, %rd16;
	ld.global.u8 	%rs674, [%rd21+84];
	setp.gt.u16 	%p27, %rs673, %rs674;
	@%p27 bra 	$L__BB0_48;
	setp.ge.u16 	%p28, %rs673, %rs674;
	add.s32 	%r5, %r109, 1;
	setp.lt.u32 	%p29, %r109, 31;
	and.pred  	%p30, %p28, %p29;
	mov.u32 	%r109, %r5;
	@%p30 bra 	$L__BB0_45;
	ld.param.u64 	%rd29, [_Z16mine_x16r_kernelPhPjmi_param_2];
	ld.param.u64 	%rd28, [_Z16mine_x16r_kernelPhPjmi_param_1];
	cvta.to.global.u64 	%rd22, %rd28;
	mul.wide.u32 	%rd23, %r107, 4;
	add.s64 	%rd24, %rd22, %rd23;
	mov.u32 	%r99, %ctaid.x;
	mov.u32 	%r100, %ntid.x;
	mov.u32 	%r101, %tid.x;
	mad.lo.s32 	%r102, %r99, %r100, %r101;
	cvt.u32.u64 	%r103, %rd29;
	add.s32 	%r104, %r102, %r103;
	atom.relaxed.global.cas.b32 	%r105, [%rd24], 0, %r104;
$L__BB0_48:
	ld.param.u32 	%r106, [_Z16mine_x16r_kernelPhPjmi_param_3];
	add.s32 	%r107, %r107, 1;
	setp.ne.s32 	%p31, %r107, %r106;
	@%p31 bra 	$L__BB0_2;
$L__BB0_49:
	ret;

}


// ===== COMPILED SASS (sm_100) =====

	.target	sm_100

	.elftype	@"ET_EXEC"


//--------------------- .note.nv.tkinfo           --------------------------
	.section	.note.nv.tkinfo,"",@"SHT_NOTE"
	.sectionflags	@"SHF_NOTE_NV_TKINFO"
	.tkinfo
        /*0018*/ 	.word	0x00000002
        /*0030*/ 	.string	""
        /*0030*/ 	.string	"ptxas"
        /*0030*/ 	.string	"Cuda compilation tools, release 13.0, V13.0.88"
        /*0030*/ 	.string	"Build cuda_13.0.r13.0/compiler.36424714_0"
        /*0030*/ 	.string	"-arch sm_100 -m 64 "



//--------------------- .note.nv.cuinfo           --------------------------
	.section	.note.nv.cuinfo,"",@"SHT_NOTE"
	.sectionflags	@"SHF_NOTE_NV_CUINFO"
        /*0018*/ 	.short	0x0002
        /*001a*/ 	.short	0x0064
        /*001c*/ 	.short	0x0082
	.zero		2


//--------------------- .nv.info                  --------------------------
	.section	.nv.info,"",@"SHT_CUDA_INFO"
	.align	4


	//----- nvinfo : EIATTR_REGCOUNT
	.align		4
        /*0000*/ 	.byte	0x04, 0x2f
        /*0002*/ 	.short	(.L_1 - .L_0)
	.align		4
.L_0:
        /*0004*/ 	.word	index@(_Z16mine_x16r_kernelPhPjmi)
        /*0008*/ 	.word	0x0000004a


	//----- nvinfo : EIATTR_FRAME_SIZE
	.align		4
.L_1:
        /*000c*/ 	.byte	0x04, 0x11
        /*000e*/ 	.short	(.L_3 - .L_2)
	.align		4
.L_2:
        /*0010*/ 	.word	index@(_Z16mine_x16r_kernelPhPjmi)
        /*0014*/ 	.word	0x00000030


	//----- nvinfo : EIATTR_MIN_STACK_SIZE
	.align		4
.L_3:
        /*0018*/ 	.byte	0x04, 0x12
        /*001a*/ 	.short	(.L_5 - .L_4)
	.align		4
.L_4:
        /*001c*/ 	.word	index@(_Z16mine_x16r_kernelPhPjmi)
        /*0020*/ 	.word	0x00000030
.L_5:


//--------------------- .nv.compat                --------------------------
	.section	.nv.compat,"",@"SHT_CUDA_COMPAT_INFO"
	.align	4
        /*0000*/ 	.byte	0x02, 0x09, 0x00, 0x00, 0x02, 0x02, 0x01, 0x00, 0x02, 0x05, 0x05, 0x00, 0x03, 0x07, 0x01, 0x01
        /*0010*/ 	.byte	0x02, 0x03, 0x00, 0x00, 0x02, 0x06, 0x01, 0x00, 0x04, 0x0b, 0x08, 0x00, 0x09, 0x00, 0x00, 0x00
        /*0020*/ 	.byte	0x00, 0x00, 0x00, 0x00


//--------------------- .nv.info._Z16mine_x16r_kernelPhPjmi --------------------------
	.section	.nv.info._Z16mine_x16r_kernelPhPjmi,"",@"SHT_CUDA_INFO"
	.sectionflags	@""
	.align	4


	//----- nvinfo : EIATTR_CUDA_API_VERSION
	.align		4
        /*0000*/ 	.byte	0x04, 0x37
        /*0002*/ 	.short	(.L_7 - .L_6)
.L_6:
        /*0004*/ 	.word	0x00000082


	//----- nvinfo : EIATTR_KPARAM_INFO
	.align		4
.L_7:
        /*0008*/ 	.byte	0x04, 0x17
        /*000a*/ 	.short	(.L_9 - .L_8)
.L_8:
        /*000c*/ 	.word	0x00000000
        /*0010*/ 	.short	0x0003
        /*0012*/ 	.short	0x0018
        /*0014*/ 	.byte	0x00, 0xf0, 0x11, 0x00


	//----- nvinfo : EIATTR_KPARAM_INFO
	.align		4
.L_9:
        /*0018*/ 	.byte	0x04, 0x17
        /*001a*/ 	.short	(.L_11 - .L_10)
.L_10:
        /*001c*/ 	.word	0x00000000
        /*0020*/ 	.short	0x0002
        /*0022*/ 	.short	0x0010
        /*0024*/ 	.byte	0x00, 0xf0, 0x21, 0x00


	//----- nvinfo : EIATTR_KPARAM_INFO
	.align		4
.L_11:
        /*0028*/ 	.byte	0x04, 0x17
        /*002a*/ 	.short	(.L_13 - .L_12)
.L_12:
        /*002c*/ 	.word	0x00000000
        /*0030*/ 	.short	0x0001
        /*0032*/ 	.short	0x0008
        /*0034*/ 	.byte	0x00, 0xf5, 0x21, 0x00


	//----- nvinfo : EIATTR_KPARAM_INFO
	.align		4
.L_13:
        /*0038*/ 	.byte	0x04, 0x17
        /*003a*/ 	.short	(.L_15 - .L_14)
.L_14:
        /*003c*/ 	.word	0x00000000
        /*0040*/ 	.short	0x0000
        /*0042*/ 	.short	0x0000
        /*0044*/ 	.byte	0x00, 0xf5, 0x21, 0x00


	//----- nvinfo : EIATTR_SPARSE_MMA_MASK
	.align		4
.L_15:
        /*0048*/ 	.byte	0x03, 0x50
        /*004a*/ 	.short	0x0000


	//----- nvinfo : EIATTR_MAXREG_COUNT
	.align		4
        /*004c*/ 	.byte	0x03, 0x1b
        /*004e*/ 	.short	0x00ff


	//----- nvinfo : EIATTR_MERCURY_ISA_VERSION
	.align		4
        /*0050*/ 	.byte	0x03, 0x5f
        /*0052*/ 	.short	0x0101


	//----- nvinfo : EIATTR_VRC_CTA_INIT_COUNT
	.align		4
        /*0054*/ 	.byte	0x02, 0x4a
	.zero		1
	.zero		1


	//----- nvinfo : EIATTR_EXIT_INSTR_OFFSETS
	.align		4
        /*0058*/ 	.byte	0x04, 0x1c
        /*005a*/ 	.short	(.L_17 - .L_16)


	//   ....[0]....
.L_16:
        /*005c*/ 	.word	0x00000040


	//   ....[1]....
        /*0060*/ 	.word	0x00003cf0


	//----- nvinfo : EIATTR_CBANK_PARAM_SIZE
	.align		4
.L_17:
        /*0064*/ 	.byte	0x03, 0x19
        /*0066*/ 	.short	0x001c


	//----- nvinfo : EIATTR_PARAM_CBANK
	.align		4
        /*0068*/ 	.byte	0x04, 0x0a
        /*006a*/ 	.short	(.L_19 - .L_18)
	.align		4
.L_18:
        /*006c*/ 	.word	index@(.nv.constant0._Z16mine_x16r_kernelPhPjmi)
        /*0070*/ 	.short	0x0380
        /*0072*/ 	.short	0x001c


	//----- nvinfo : EIATTR_SW_WAR
	.align		4
.L_19:
        /*0074*/ 	.byte	0x04, 0x36
        /*0076*/ 	.short	(.L_21 - .L_20)
.L_20:
        /*0078*/ 	.word	0x00000008
.L_21:


//--------------------- .nv.callgraph             --------------------------
	.section	.nv.callgraph,"",@"SHT_CUDA_CALLGRAPH"
	.align	4
	.sectionentsize	8
	.align		4
        /*0000*/ 	.word	0x00000000
	.align		4
        /*0004*/ 	.word	0xffffffff
	.align		4
        /*0008*/ 	.word	0x00000000
	.align		4
        /*000c*/ 	.word	0xfffffffe
	.align		4
        /*0010*/ 	.word	0x00000000
	.align		4
        /*0014*/ 	.word	0xfffffffd
	.align		4
        /*0018*/ 	.word	0x00000000
	.align		4
        /*001c*/ 	.word	0xfffffffc


//--------------------- .text._Z16mine_x16r_kernelPhPjmi --------------------------
	.section	.text._Z16mine_x16r_kernelPhPjmi,"ax",@progbits
	.align	128
        .global         _Z16mine_x16r_kernelPhPjmi
        .type           _Z16mine_x16r_kernelPhPjmi,@function
        .size           _Z16mine_x16r_kernelPhPjmi,(.L_x_21 - _Z16mine_x16r_kernelPhPjmi)
        .other          _Z16mine_x16r_kernelPhPjmi,@"STO_CUDA_ENTRY STV_DEFAULT"
_Z16mine_x16r_kernelPhPjmi:
.text._Z16mine_x16r_kernelPhPjmi:
[----:B------:R-:W0:Y:S08]  /*0000*/  LDC R1, c[0x0][0x37c] ;  /* 0x0000df00ff017b82 */ /* 0x000e300000000800 */
[----:B------:R-:W1:Y:S01]  /*0010*/  LDC R0, c[0x0][0x398] ;  /* 0x0000e600ff007b82 */ /* 0x000e620000000800 */
[----:B0-----:R-:W-:Y:S01]  /*0020*/  VIADD R1, R1, 0xffffffd0 ;  /* 0xffffffd001017836 */ /* 0x001fe20000000000 */
[----:B-1----:R-:W-:-:S13]  /*0030*/  ISETP.GE.AND P0, PT, R0, 0x1, PT ;  /* 0x000000010000780c */ /* 0x002fda0003f06270 */
[----:B------:R-:W-:Y:S05]  /*0040*/  @!P0 EXIT ;  /* 0x000000000000894d */ /* 0x000fea0003800000 */
[----:B------:R-:W0:Y:S01]  /*0050*/  S2UR UR10, SR_CTAID.X ;  /* 0x00000000000a79c3 */ /* 0x000e220000002500 */
[----:B------:R-:W1:Y:S01]  /*0060*/  LDCU.64 UR8, c[0x0][0x358] ;  /* 0x00006b00ff0877ac */ /* 0x000e620008000a00 */
[----:B------:R-:W-:-:S05]  /*0070*/  UMOV UR4, URZ ;  /* 0x000000ff00047c82 */ /* 0x000fca0008000000 */
.L_x_19:
[----:B------:R-:W2:Y:S01]  /*0080*/  LDCU.64 UR6, c[0x0][0x380] ;  /* 0x00007000ff0677ac */ /* 0x000ea20008000a00 */
[----:B------:R-:W-:-:S04]  /*0090*/  UIMAD UR5, UR4, 0x74, URZ ;  /* 0x00000074040578a4 */ /* 0x000fc8000f8e02ff */
[----:B--2---:R-:W-:-:S04]  /*00a0*/  UIADD3 UR11, UP0, UPT, UR5, UR6, URZ ;  /* 0x00000006050b7290 */ /* 0x004fc8000ff1e0ff */
[----:B------:R-:W-:Y:S02]  /*00b0*/  UIADD3.X UR12, UPT, UPT, URZ, UR7, URZ, UP0, !UPT ;  /* 0x00000007ff0c7290 */ /* 0x000fe400087fe4ff */
[----:B-1----:R-:W-:-:S04]  /*00c0*/  IMAD.U32 R2, RZ, RZ, UR11 ;  /* 0x0000000bff027e24 */ /* 0x002fc8000f8e00ff */
[----:B------:R-:W-:-:S05]  /*00d0*/  IMAD.U32 R3, RZ, RZ, UR12 ;  /* 0x0000000cff037e24 */ /* 0x000fca000f8e00ff */
[----:B-1----:R-:W2:Y:S02]  /*00e0*/  LDG.E R2, desc[UR8][R2.64] ;  /* 0x0000000802027981 */ /* 0x002ea4000c1e1900 */
[----:B--2---:R-:W-:-:S13]  /*00f0*/  ISETP.NE.AND P0, PT, R2, 0x50, PT ;  /* 0x000000500200780c */ /* 0x004fda0003f05270 */
[----:B-----5:R-:W-:Y:S05]  /*0100*/  @P0 BRA `(.L_x_0) ;  /* 0x0000003800e80947 */ /* 0x020fea0003800000 */
[----:B------:R-:W-:-:S04]  /*0110*/  UIADD3 UR5, UP0, UPT, UR5, UR6, URZ ;  /* 0x0000000605057290 */ /* 0x000fc8000ff1e0ff */
[----:B------:R-:W-:Y:S02]  /*0120*/  UIADD3.X UR6, UPT, UPT, URZ, UR7, URZ, UP0, !UPT ;  /* 0x00000007ff067290 */ /* 0x000fe400087fe4ff */
[----:B------:R-:W-:-:S04]  /*0130*/  IMAD.U32 R2, RZ, RZ, UR5 ;  /* 0x00000005ff027e24 */ /* 0x000fc8000f8e00ff */
[----:B------:R-:W-:Y:S01]  /*0140*/  IMAD.U32 R3, RZ, RZ, UR6 ;  /* 0x00000006ff037e24 */ /* 0x000fe2000f8e00ff */
[----:B------:R-:W-:-:S04]  /*0150*/  PRMT R64, R16, 0x7610, R64 ;  /* 0x0000761010407816 */ /* 0x000fc80000000040 */
[----:B------:R-:W2:Y:S04]  /*0160*/  LDG.E.U8 R4, desc[UR8][R2.64+0x24] ;  /* 0x0000240802047981 */ /* 0x000ea8000c1e1100 */
[----:B------:R-:W3:Y:S04]  /*0170*/  LDG.E.U8 R5, desc[UR8][R2.64+0x25] ;  /* 0x0000250802057981 */ /* 0x000ee8000c1e1100 */
[----:B------:R-:W4:Y:S01]  /*0180*/  LDG.E.U8 R6, desc[UR8][R2.64+0x26] ;  /* 0x0000260802067981 */ /* 0x000f22000c1e1100 */
[----:B------:R-:W-:Y:S02]  /*0190*/  PRMT R64, R64, 0x5410, R15 ;  /* 0x0000541040407816 */ /* 0x000fe4000000000f */
[----:B------:R-:W-:Y:S01]  /*01a0*/  PRMT R65, R14, 0x7610, R65 ;  /* 0x000076100e417816 */ /* 0x000fe20000000041 */
[----:B------:R-:W4:Y:S04]  /*01b0*/  LDG.E.U8 R0, desc[UR8][R2.64+0x27] ;  /* 0x0000270802007981 */ /* 0x000f28000c1e1100 */
[----:B------:R-:W4:Y:S04]  /*01c0*/  LDG.E.U8 R16, desc[UR8][R2.64+0x23] ;  /* 0x0000230802107981 */ /* 0x000f28000c1e1100 */
[----:B------:R-:W4:Y:S01]  /*01d0*/  LDG.E.U8 R15, desc[UR8][R2.64+0x22] ;  /* 0x00002208020f7981 */ /* 0x000f22000c1e1100 */
[----:B------:R-:W-:-:S03]  /*01e0*/  PRMT R65, R65, 0x5410, R13 ;  /* 0x0000541041417816 */ /* 0x000fc6000000000d */
[----:B------:R-:W4:Y:S04]  /*01f0*/  LDG.E.U8 R14, desc[UR8][R2.64+0x21] ;  /* 0x00002108020e7981 */ /* 0x000f28000c1e1100 */
[----:B------:R-:W4:Y:S01]  /*0200*/  LDG.E.U8 R13, desc[UR8][R2.64+0x20] ;  /* 0x00002008020d7981 */ /* 0x000f22000c1e1100 */
[----:B------:R-:W-:Y:S02]  /*0210*/  PRMT R66, R12, 0x7610, R66 ;  /* 0x000076100c427816 */ /* 0x000fe40000000042 */
[----:B------:R-:W-:Y:S01]  /*0220*/  PRMT R67, R18, 0x7610, R67 ;  /* 0x0000761012437816 */ /* 0x000fe20000000043 */
[----:B------:R-:W5:Y:S01]  /*0230*/  LDG.E.U8 R8, desc[UR8][R2.64+0x4] ;  /* 0x0000040802087981 */ /* 0x000f62000c1e1100 */
[----:B------:R-:W-:Y:S02]  /*0240*/  PRMT R66, R66, 0x5410, R17 ;  /* 0x0000541042427816 */ /* 0x000fe40000000011 */
[----:B------:R-:W-:Y:S01]  /*0250*/  PRMT R67, R67, 0x5410, R19 ;  /* 0x0000541043437816 */ /* 0x000fe20000000013 */
[----:B------:R-:W5:Y:S04]  /*0260*/  LDG.E.U8 R9, desc[UR8][R2.64+0x5] ;  /* 0x0000050802097981 */ /* 0x000f68000c1e1100 */
        /* <DEDUP_REMOVED lines=25> */
[----:B------:R1:W5:Y:S01]  /*0400*/  LDG.E.U8 R12, desc[UR8][R2.64+0x1f] ;  /* 0x00001f08020c7981 */ /* 0x000362000c1e1100 */
[----:B------:R-:W-:Y:S01]  /*0410*/  UMOV UR5, URZ ;  /* 0x000000ff00057c82 */ /* 0x000fe20008000000 */
[----:B--2---:R-:W-:-:S02]  /*0420*/  SHF.R.U32.HI R7, RZ, 0x4, R4 ;  /* 0x00000004ff077819 */ /* 0x004fc40000011604 */
[----:B------:R-:W-:Y:S02]  /*0430*/  LOP3.LUT R4, R4, 0xf, RZ, 0xc0, !PT ;  /* 0x0000000f04047812 */ /* 0x000fe400078ec0ff */
[----:B---3--:R-:W-:Y:S02]  /*0440*/  SHF.R.U32.HI R68, RZ, 0x4, R5 ;  /* 0x00000004ff447819 */ /* 0x008fe40000011605 */
[----:B------:R-:W-:Y:S02]  /*0450*/  LOP3.LUT R5, R5, 0xf, RZ, 0xc0, !PT ;  /* 0x0000000f05057812 */ /* 0x000fe400078ec0ff */
[----:B----4-:R-:W-:Y:S02]  /*0460*/  SHF.R.U32.HI R69, RZ, 0x4, R6 ;  /* 0x00000004ff457819 */ /* 0x010fe40000011606 */
[----:B------:R-:W-:Y:S02]  /*0470*/  LOP3.LUT R70, R6, 0xf, RZ, 0xc0, !PT ;  /* 0x0000000f06467812 */ /* 0x000fe400078ec0ff */
[----:B------:R-:W-:-:S02]  /*0480*/  PRMT R6, R7, 0x3340, R4 ;  /* 0x0000334007067816 */ /* 0x000fc40000000004 */
[----:B------:R-:W-:Y:S02]  /*0490*/  PRMT R5, R68, 0x3340, R5 ;  /* 0x0000334044057816 */ /* 0x000fe40000000005 */
[----:B------:R-:W-:Y:S02]  /*04a0*/  PRMT R7, R69, 0x3340, R70 ;  /* 0x0000334045077816 */ /* 0x000fe40000000046 */
[----:B------:R-:W-:Y:S02]  /*04b0*/  SHF.R.U32.HI R4, RZ, 0x4, R0 ;  /* 0x00000004ff047819 */ /* 0x000fe40000011600 */
[----:B------:R-:W-:Y:S02]  /*04c0*/  LOP3.LUT R71, R0, 0xf, RZ, 0xc0, !PT ;  /* 0x0000000f00477812 */ /* 0x000fe400078ec0ff */
[----:B-1----:R-:W-:Y:S02]  /*04d0*/  SHF.R.U32.HI R2, RZ, 0x4, R16 ;  /* 0x00000004ff027819 */ /* 0x002fe40000011610 */
[----:B------:R-:W-:-:S02]  /*04e0*/  LOP3.LUT R69, R16, 0xf, RZ, 0xc0, !PT ;  /* 0x0000000f10457812 */ /* 0x000fc400078ec0ff */
[----:B------:R-:W-:Y:S02]  /*04f0*/  LOP3.LUT R3, R15, 0xf, RZ, 0xc0, !PT ;  /* 0x0000000f0f037812 */ /* 0x000fe400078ec0ff */
[----:B------:R-:W-:Y:S02]  /*0500*/  SHF.R.U32.HI R68, RZ, 0x4, R15 ;  /* 0x00000004ff447819 */ /* 0x000fe4000001160f */
[----:B------:R-:W-:Y:S02]  /*0510*/  PRMT R0, R4, 0x3340, R71 ;  /* 0x0000334004007816 */ /* 0x000fe40000000047 */
[----:B------:R-:W-:Y:S02]  /*0520*/  PRMT R2, R2, 0x3340, R69 ;  /* 0x0000334002027816 */ /* 0x000fe40000000045 */
[----:B------:R-:W-:Y:S02]  /*0530*/  PRMT R3, R68, 0x3340, R3 ;  /* 0x0000334044037816 */ /* 0x000fe40000000003 */
[----:B------:R-:W-:-:S02]  /*0540*/  LOP3.LUT R4, R14, 0xf, RZ, 0xc0, !PT ;  /* 0x0000000f0e047812 */ /* 0x000fc400078ec0ff */
[----:B------:R-:W-:Y:S02]  /*0550*/  SHF.R.U32.HI R71, RZ, 0x4, R14 ;  /* 0x00000004ff477819 */ /* 0x000fe4000001160e */
[----:B------:R-:W-:Y:S02]  /*0560*/  SHF.R.U32.HI R69, RZ, 0x4, R13 ;  /* 0x00000004ff457819 */ /* 0x000fe4000001160d */
[----:B------:R-:W-:Y:S02]  /*0570*/  LOP3.LUT R68, R13, 0xf, RZ, 0xc0, !PT ;  /* 0x0000000f0d447812 */ /* 0x000fe400078ec0ff */
[----:B------:R-:W-:Y:S02]  /*0580*/  PRMT R4, R71, 0x3340, R4 ;  /* 0x0000334047047816 */ /* 0x000fe40000000004 */
[----:B------:R-:W-:Y:S02]  /*0590*/  PRMT R69, R69, 0x3340, R68 ;  /* 0x0000334045457816 */ /* 0x000fe40000000044 */
[----:B------:R-:W-:-:S02]  /*05a0*/  PRMT R6, R6, 0x5410, R5 ;  /* 0x0000541006067816 */ /* 0x000fc40000000005 */
[----:B------:R-:W-:Y:S02]  /*05b0*/  PRMT R7, R7, 0x5410, R0 ;  /* 0x0000541007077816 */ /* 0x000fe40000000000 */
[----:B------:R-:W-:Y:S02]  /*05c0*/  PRMT R5, R3, 0x5410, R2 ;  /* 0x0000541003057816 */ /* 0x000fe40000000002 */
[----:B------:R-:W-:-:S05]  /*05d0*/  PRMT R4, R69, 0x5410, R4 ;  /* 0x0000541045047816 */ /* 0x000fca0000000004 */
[----:B------:R1:W-:Y:S01]  /*05e0*/  STL.128 [R1], R4 ;  /* 0x0000000401007387 */ /* 0x0003e20000100c00 */
[----:B------:R-:W-:-:S07]  /*05f0*/  IMAD.MOV.U32 R0, RZ, RZ, R1 ;  /* 0x000000ffff007224 */ /* 0x000fce00078e0001 */
.L_x_17:
[----:B------:R-:W2:Y:S01]  /*0600*/  LDL.U8 R70, [R0] ;  /* 0x0000000000467983 */ /* 0x000ea20000100000 */
[----:B------:R-:W-:Y:S02]  /*0610*/  PRMT R3, R16, 0x7610, R3 ;  /* 0x0000761010037816 */ /* 0x000fe40000000003 */
[----:B-1----:R-:W-:Y:S02]  /*0620*/  PRMT R4, R15, 0x7610, R4 ;  /* 0x000076100f047816 */ /* 0x002fe40000000004 */
[----:B------:R-:W-:Y:S02]  /*0630*/  PRMT R5, R14, 0x7610, R5 ;  /* 0x000076100e057816 */ /* 0x000fe40000000005 */
[----:B------:R-:W-:Y:S02]  /*0640*/  PRMT R6, R13, 0x7610, R6 ;  /* 0x000076100d067816 */ /* 0x000fe40000000006 */
[----:B-----5:R-:W-:Y:S02]  /*0650*/  PRMT R7, R12, 0x7610, R7 ;  /* 0x000076100c077816 */ /* 0x020fe40000000007 */
[----:B------:R-:W-:-:S02]  /*0660*/  PRMT R68, R17, 0x7610, R68 ;  /* 0x0000761011447816 */ /* 0x000fc40000000044 */
[----:B------:R-:W-:Y:S02]  /*0670*/  PRMT R2, R18, 0x7610, R2 ;  /* 0x0000761012027816 */ /* 0x000fe40000000002 */
[----:B------:R-:W-:Y:S02]  /*0680*/  PRMT R69, R19, 0x7610, R69 ;  /* 0x0000761013457816 */ /* 0x000fe40000000045 */
[----:B--2---:R-:W-:-:S13]  /*0690*/  ISETP.GT.AND P0, PT, R70, 0x7, PT ;  /* 0x000000074600780c */ /* 0x004fda0003f04270 */
[----:B------:R-:W-:Y:S05]  /*06a0*/  @P0 BRA `(.L_x_1) ;  /* 0x0000001400d80947 */ /* 0x000fea0003800000 */
[----:B------:R-:W-:-:S13]  /*06b0*/  ISETP.GT.AND P0, PT, R70, 0x3, PT ;  /* 0x000000034600780c */ /* 0x000fda0003f04270 */
[----:B------:R-:W-:Y:S05]  /*06c0*/  @P0 BRA `(.L_x_2) ;  /* 0x0000000800e80947 */ /* 0x000fea0003800000 */
[----:B------:R-:W-:-:S13]  /*06d0*/  ISETP.GT.AND P0, PT, R70, 0x1, PT ;  /* 0x000000014600780c */ /* 0x000fda0003f04270 */
[----:B------:R-:W-:Y:S05]  /*06e0*/  @P0 BRA `(.L_x_3) ;  /* 0x0000000400700947 */ /* 0x000fea0003800000 */
[----:B------:R-:W-:-:S13]  /*06f0*/  ISETP.NE.AND P0, PT, R70, RZ, PT ;  /* 0x000000ff4600720c */ /* 0x000fda0003f05270 */
[----:B------:R-:W-:Y:S05]  /*0700*/  @!P0 BRA `(.L_x_4) ;  /* 0x0000000000d48947 */ /* 0x000fea0003800000 */
[----:B------:R-:W-:Y:S02]  /*0710*/  ISETP.NE.AND P0, PT, R70, 0x1, PT ;  /* 0x000000014600780c */ /* 0x000fe40003f05270 */
[C---:B------:R-:W-:Y:S02]  /*0720*/  PRMT R19, R67.reuse, 0x7632, R19 ;  /* 0x0000763243137816 */ /* 0x040fe40000000013 */
[----:B------:R-:W-:Y:S02]  /*0730*/  PRMT R18, R67, 0x7610, R18 ;  /* 0x0000761043127816 */ /* 0x000fe40000000012 */
[C---:B------:R-:W-:Y:S02]  /*0740*/  PRMT R17, R66.reuse, 0x7632, R17 ;  /* 0x0000763242117816 */ /* 0x040fe40000000011 */
[----:B------:R-:W-:Y:S02]  /*0750*/  PRMT R12, R66, 0x7610, R12 ;  /* 0x00007610420c7816 */ /* 0x000fe4000000000c */
[----:B------:R-:W-:-:S02]  /*0760*/  PRMT R13, R65, 0x7632, R13 ;  /* 0x00007632410d7816 */ /* 0x000fc4000000000d */
[----:B------:R-:W-:Y:S02]  /*0770*/  PRMT R14, R65, 0x7610, R14 ;  /* 0x00007610410e7816 */ /* 0x000fe4000000000e */
[C---:B------:R-:W-:Y:S02]  /*0780*/  PRMT R15, R64.reuse, 0x7632, R15 ;  /* 0x00007632400f7816 */ /* 0x040fe4000000000f */
[----:B------:R-:W-:Y:S01]  /*0790*/  PRMT R16, R64, 0x7610, R16 ;  /* 0x0000761040107816 */ /* 0x000fe20000000010 */
[----:B------:R-:W-:Y:S06]  /*07a0*/  @P0 BRA `(.L_x_5) ;  /* 0x0000002c006c0947 */ /* 0x000fec0003800000 */
[----:B------:R-:W-:Y:S02]  /*07b0*/  LOP3.LUT R8, R8, 0x43, RZ, 0x3c, !PT ;  /* 0x0000004308087812 */ /* 0x000fe400078e3cff */
[----:B------:R-:W-:Y:S02]  /*07c0*/  LOP3.LUT R9, R9, 0x43, RZ, 0x3c, !PT ;  /* 0x0000004309097812 */ /* 0x000fe400078e3cff */
[----:B------:R-:W-:Y:S02]  /*07d0*/  LOP3.LUT R10, R10, 0x43, RZ, 0x3c, !PT ;  /* 0x000000430a0a7812 */ /* 0x000fe400078e3cff */
[----:B------:R-:W-:Y:S02]  /*07e0*/  LOP3.LUT R11, R11, 0x43, RZ, 0x3c, !PT ;  /* 0x000000430b0b7812 */ /* 0x000fe400078e3cff */
[----:B------:R-:W-:Y:S02]  /*07f0*/  LOP3.LUT R2, R2, 0x43, RZ, 0x3c, !PT ;  /* 0x0000004302027812 */ /* 0x000fe400078e3cff */
[----:B------:R-:W-:-:S02]  /*0800*/  LOP3.LUT R7, R7, 0x43, RZ, 0x3c, !PT ;  /* 0x0000004307077812 */ /* 0x000fc400078e3cff */
        /* <DEDUP_REMOVED lines=26> */
[----:B------:R-:W-:Y:S02]  /*09b0*/  PRMT R20, R8, 0x7610, R20 ;  /* 0x0000761008147816 */ /* 0x000fe40000000014 */
[----:B------:R-:W-:Y:S02]  /*09c0*/  PRMT R21, R9, 0x7610, R21 ;  /* 0x0000761009157816 */ /* 0x000fe40000000015 */
[----:B------:R-:W-:Y:S02]  /*09d0*/  PRMT R22, R10, 0x7610, R22 ;  /* 0x000076100a167816 */ /* 0x000fe40000000016 */
[----:B------:R-:W-:-:S02]  /*09e0*/  PRMT R23, R11, 0x7610, R23 ;  /* 0x000076100b177816 */ /* 0x000fc40000000017 */
[----:B------:R-:W-:Y:S02]  /*09f0*/  PRMT R18, R2, 0x7610, R18 ;  /* 0x0000761002127816 */ /* 0x000fe40000000012 */
[----:B------:R-:W-:Y:S02]  /*0a00*/  PRMT R12, R7, 0x7610, R12 ;  /* 0x00007610070c7816 */ /* 0x000fe4000000000c */
[----:B------:R-:W-:Y:S02]  /*0a10*/  PRMT R13, R6, 0x7610, R13 ;  /* 0x00007610060d7816 */ /* 0x000fe4000000000d */
[----:B------:R-:W-:Y:S02]  /*0a20*/  PRMT R14, R5, 0x7610, R14 ;  /* 0x00007610050e7816 */ /* 0x000fe4000000000e */
[----:B------:R-:W-:Y:S02]  /*0a30*/  PRMT R15, R4, 0x7610, R15 ;  /* 0x00007610040f7816 */ /* 0x000fe4000000000f */
[----:B------:R-:W-:Y:S01]  /*0a40*/  PRMT R16, R3, 0x7610, R16 ;  /* 0x0000761003107816 */ /* 0x000fe20000000010 */
[----:B------:R-:W-:Y:S06]  /*0a50*/  BRA `(.L_x_5) ;  /* 0x0000002800c07947 */ /* 0x000fec0003800000 */
.L_x_4:
        /* <DEDUP_REMOVED lines=35> */
[----:B------:R-:W-:Y:S01]  /*0c90*/  PRMT R23, R11, 0x7610, R23 ;  /* 0x000076100b177816 */ /* 0x000fe20000000017 */
[----:B------:R-:W-:Y:S06]  /*0ca0*/  BRA `(.L_x_5) ;  /* 0x00000028002c7947 */ /* 0x000fec0003800000 */
.L_x_3:
[----:B------:R-:W-:-:S13]  /*0cb0*/  ISETP.NE.AND P0, PT, R70, 0x2, PT ;  /* 0x000000024600780c */ /* 0x000fda0003f05270 */
        /* <DEDUP_REMOVED lines=54> */
.L_x_6:
        /* <DEDUP_REMOVED lines=37> */
.L_x_2:
[----:B------:R-:W-:-:S13]  /*1270*/  ISETP.GT.AND P0, PT, R70, 0x5, PT ;  /* 0x000000054600780c */ /* 0x000fda0003f04270 */
[----:B------:R-:W-:Y:S05]  /*1280*/  @P0 BRA `(.L_x_7) ;  /* 0x0000000400700947 */ /* 0x000fea0003800000 */
        /* <DEDUP_REMOVED lines=55> */
.L_x_8:
        /* <DEDUP_REMOVED lines=37> */
.L_x_7:
        /* <DEDUP_REMOVED lines=55> */
.L_x_9:
        /* <DEDUP_REMOVED lines=37> */
.L_x_1:
[----:B------:R-:W-:-:S13]  /*1e10*/  ISETP.GT.AND P0, PT, R70, 0xb, PT ;  /* 0x0000000b4600780c */ /* 0x000fda0003f04270 */
[----:B------:R-:W-:Y:S05]  /*1e20*/  @P0 BRA `(.L_x_10) ;  /* 0x0000000800e80947 */ /* 0x000fea0003800000 */
        /* <DEDUP_REMOVED lines=57> */
.L_x_12:
        /* <DEDUP_REMOVED lines=37> */
.L_x_11:
        /* <DEDUP_REMOVED lines=55> */
.L_x_13:
        /* <DEDUP_REMOVED lines=37> */
.L_x_10:
        /* <DEDUP_REMOVED lines=57> */
.L_x_15:
        /* <DEDUP_REMOVED lines=37> */
.L_x_14:
        /* <DEDUP_REMOVED lines=55> */
.L_x_16:
        /* <DEDUP_REMOVED lines=35> */
[----:B------:R-:W-:-:S07]  /*3550*/  PRMT R23, R11, 0x7610, R23 ;  /* 0x000076100b177816 */ /* 0x000fce0000000017 */
.L_x_5:
[----:B------:R-:W-:Y:S01]  /*3560*/  UIADD3 UR5, UPT, UPT, UR5, 0x1, URZ ;  /* 0x0000000105057890 */ /* 0x000fe2000fffe0ff */
[----:B------:R-:W-:Y:S01]  /*3570*/  VIADD R0, R0, 0x1 ;  /* 0x0000000100007836 */ /* 0x000fe20000000000 */
[----:B------:R-:W-:Y:S02]  /*3580*/  PRMT R67, R18, 0x5410, R19 ;  /* 0x0000541012437816 */ /* 0x000fe40000000013 */
[----:B------:R-:W-:Y:S01]  /*3590*/  UISETP.NE.AND UP0, UPT, UR5, 0x10, UPT ;  /* 0x000000100500788c */ /* 0x000fe2000bf05270 */
        /* <DEDUP_REMOVED lines=26> */
[----:B------:R-:W-:Y:S01]  /*3740*/  PRMT R8, R20, 0x7610, R8 ;  /* 0x0000761014087816 */ /* 0x000fe20000000008 */
[----:B------:R-:W-:Y:S06]  /*3750*/  BRA.U UP0, `(.L_x_17) ;  /* 0xffffffcd00a87547 */ /* 0x000fec000b83ffff */
[----:B------:R-:W-:Y:S01]  /*3760*/  LOP3.LUT R7, R35, 0xffff, RZ, 0xc0, !PT ;  /* 0x0000ffff23077812 */ /* 0x000fe200078ec0ff */
[----:B------:R-:W1:Y:S01]  /*3770*/  LDCU.64 UR6, c[0x0][0x380] ;  /* 0x00007000ff0677ac */ /* 0x000e620008000a00 */
[----:B------:R-:W-:Y:S02]  /*3780*/  LOP3.LUT R0, R34, 0xffff, RZ, 0xc0, !PT ;  /* 0x0000ffff22007812 */ /* 0x000fe400078ec0ff */
[----:B------:R-:W-:Y:S01]  /*3790*/  LOP3.LUT R2, R33, 0xffff, RZ, 0xc0, !PT ;  /* 0x0000ffff21027812 */ /* 0x000fe200078ec0ff */
[----:B------:R-:W-:Y:S01]  /*37a0*/  UIMAD UR5, UR4, 0x74, URZ ;  /* 0x00000074040578a4 */ /* 0x000fe2000f8e02ff */
[----:B------:R-:W-:Y:S02]  /*37b0*/  LOP3.LUT R3, R32, 0xffff, RZ, 0xc0, !PT ;  /* 0x0000ffff20037812 */ /* 0x000fe400078ec0ff */
[----:B------:R-:W-:Y:S02]  /*37c0*/  LOP3.LUT R4, R31, 0xffff, RZ, 0xc0, !PT ;  /* 0x0000ffff1f047812 */ /* 0x000fe400078ec0ff */
[----:B------:R-:W-:-:S02]  /*37d0*/  LOP3.LUT R5, R30, 0xffff, RZ, 0xc0, !PT ;  /* 0x0000ffff1e057812 */ /* 0x000fc400078ec0ff */
[----:B------:R-:W-:Y:S02]  /*37e0*/  LOP3.LUT R6, R29, 0xffff, RZ, 0xc0, !PT ;  /* 0x0000ffff1d067812 */ /* 0x000fe400078ec0ff */
[----:B------:R-:W-:Y:S02]  /*37f0*/  LOP3.LUT R9, R28, 0xffff, RZ, 0xc0, !PT ;  /* 0x0000ffff1c097812 */ /* 0x000fe400078ec0ff */
[----:B------:R-:W-:Y:S02]  /*3800*/  PRMT R7, R0, 0x3340, R7 ;  /* 0x0000334000077816 */ /* 0x000fe40000000007 */
[----:B------:R-:W-:Y:S01]  /*3810*/  PRMT R2, R3, 0x3340, R2 ;  /* 0x0000334003027816 */ /* 0x000fe20000000002 */
[----:B-1----:R-:W-:Y:S01]  /*3820*/  UIADD3 UR6, UP0, UPT, UR5, UR6, URZ ;  /* 0x0000000605067290 */ /* 0x002fe2000ff1e0ff */
[----:B------:R-:W-:Y:S02]  /*3830*/  PRMT R4, R5, 0x3340, R4 ;  /* 0x0000334005047816 */ /* 0x000fe40000000004 */
[----:B------:R-:W-:Y:S01]  /*3840*/  PRMT R9, R9, 0x3340, R6 ;  /* 0x0000334009097816 */ /* 0x000fe20000000006 */
[----:B------:R-:W-:Y:S01]  /*3850*/  UIADD3.X UR7, UPT, UPT, URZ, UR7, URZ, UP0, !UPT ;  /* 0x00000007ff077290 */ /* 0x000fe200087fe4ff */
        /* <DEDUP_REMOVED lines=8> */
[----:B------:R-:W-:Y:S02]  /*38e0*/  PRMT R0, R3, 0x3340, R0 ;  /* 0x0000334003007816 */ /* 0x000fe40000000000 */
[----:B------:R-:W-:Y:S02]  /*38f0*/  PRMT R5, R6, 0x3340, R5 ;  /* 0x0000334006057816 */ /* 0x000fe40000000005 */
[----:B------:R-:W-:Y:S02]  /*3900*/  PRMT R8, R11, 0x3340, R8 ;  /* 0x000033400b087816 */ /* 0x000fe40000000008 */
[----:B------:R-:W-:Y:S02]  /*3910*/  PRMT R45, R45, 0x3340, R10 ;  /* 0x000033402d2d7816 */ /* 0x000fe4000000000a */
        /* <DEDUP_REMOVED lines=28> */
[----:B------:R-:W-:Y:S01]  /*3ae0*/  PRMT R5, R5, 0x5410, R0 ;  /* 0x0000541005057816 */ /* 0x000fe20000000000 */
[----:B------:R-:W-:Y:S01]  /*3af0*/  IMAD.MOV.U32 R0, RZ, RZ, RZ ;  /* 0x000000ffff007224 */ /* 0x000fe200078e00ff */
[----:B------:R-:W-:Y:S02]  /*3b00*/  PRMT R10, R49, 0x5410, R44 ;  /* 0x00005410310a7816 */ /* 0x000fe4000000002c */
[----:B------:R-:W-:Y:S01]  /*3b10*/  PRMT R9, R47, 0x5410, R46 ;  /* 0x000054102f097816 */ /* 0x000fe2000000002e */
[----:B------:R1:W-:Y:S01]  /*3b20*/  STL.128 [R1+0x10], R4 ;  /* 0x0000100401007387 */ /* 0x0003e20000100c00 */
[----:B------:R-:W-:-:S05]  /*3b30*/  PRMT R8, R53, 0x5410, R50 ;  /* 0x0000541035087816 */ /* 0x000fca0000000032 */
[----:B------:R1:W-:Y:S02]  /*3b40*/  STL.128 [R1+0x20], R8 ;  /* 0x0000200801007387 */ /* 0x0003e40000100c00 */
.L_x_18:
[----:B------:R-:W-:Y:S01]  /*3b50*/  IADD3 R2, P0, PT, R0, UR6, RZ ;  /* 0x0000000600027c10 */ /* 0x000fe2000ff1e0ff */
[----:B-1----:R-:W-:-:S04]  /*3b60*/  IMAD.IADD R4, R1, 0x1, R0 ;  /* 0x0000000101047824 */ /* 0x002fc800078e0200 */
[----:B------:R-:W-:Y:S02]  /*3b70*/  IMAD.X R3, RZ, RZ, UR7, P0 ;  /* 0x00000007ff037e24 */ /* 0x000fe400080e06ff */
[----:B------:R-:W2:Y:S04]  /*3b80*/  LDL.U8 R4, [R4+0x10] ;  /* 0x0000100004047983 */ /* 0x000ea80000100000 */
[----:B------:R-:W2:Y:S02]  /*3b90*/  LDG.E.U8 R3, desc[UR8][R2.64+0x54] ;  /* 0x0000540802037981 */ /* 0x000ea4000c1e1100 */
[----:B--2---:R-:W-:-:S13]  /*3ba0*/  ISETP.GT.U32.AND P0, PT, R4, R3, PT ;  /* 0x000000030400720c */ /* 0x004fda0003f04070 */
[----:B------:R-:W-:Y:S05]  /*3bb0*/  @P0 BRA `(.L_x_0) ;  /* 0x00000000003c0947 */ /* 0x000fea0003800000 */
[----:B------:R-:W-:Y:S02]  /*3bc0*/  ISETP.GE.U32.AND P1, PT, R4, R3, PT ;  /* 0x000000030400720c */ /* 0x000fe40003f26070 */
[C---:B------:R-:W-:Y:S01]  /*3bd0*/  ISETP.GE.U32.AND P0, PT, R0.reuse, 0x1f, PT ;  /* 0x0000001f0000780c */ /* 0x040fe20003f06070 */
[----:B------:R-:W-:-:S12]  /*3be0*/  VIADD R0, R0, 0x1 ;  /* 0x0000000100007836 */ /* 0x000fd80000000000 */
[----:B------:R-:W-:Y:S05]  /*3bf0*/  @!P0 BRA P1, `(.L_x_18) ;  /* 0xfffffffc00d48947 */ /* 0x000fea000083ffff */
[----:B------:R-:W0:Y:S01]  /*3c00*/  S2R R3, SR_TID.X ;  /* 0x0000000000037919 */ /* 0x000e220000002100 */
[----:B------:R-:W0:Y:S01]  /*3c10*/  LDC R0, c[0x0][0x360] ;  /* 0x0000d800ff007b82 */ /* 0x000e220000000800 */
[----:B------:R-:W1:Y:S01]  /*3c20*/  LDCU.64 UR6, c[0x0][0x388] ;  /* 0x00007100ff0677ac */ /* 0x000e620008000a00 */
[----:B------:R-:W-:Y:S01]  /*3c30*/  IMAD.MOV.U32 R4, RZ, RZ, RZ ;  /* 0x000000ffff047224 */ /* 0x000fe200078e00ff */
[----:B------:R-:W2:Y:S01]  /*3c40*/  LDCU UR5, c[0x0][0x390] ;  /* 0x00007200ff0577ac */ /* 0x000ea20008000800 */
[----:B-1----:R-:W-:-:S06]  /*3c50*/  UIMAD.WIDE.U32 UR6, UR4, 0x4, UR6 ;  /* 0x00000004040678a5 */ /* 0x002fcc000f8e0006 */
[----:B------:R-:W-:Y:S02]  /*3c60*/  IMAD.U32 R2, RZ, RZ, UR6 ;  /* 0x00000006ff027e24 */ /* 0x000fe4000f8e00ff */
[----:B0-----:R-:W-:Y:S02]  /*3c70*/  IMAD R0, R0, UR10, R3 ;  /* 0x0000000a00007c24 */ /* 0x001fe4000f8e0203 */
[----:B------:R-:W-:Y:S02]  /*3c80*/  IMAD.U32 R3, RZ, RZ, UR7 ;  /* 0x00000007ff037e24 */ /* 0x000fe4000f8e00ff */
[----:B--2---:R-:W-:-:S05]  /*3c90*/  VIADD R5, R0, UR5 ;  /* 0x0000000500057c36 */ /* 0x004fca0008000000 */
[----:B------:R1:W5:Y:S02]  /*3ca0*/  ATOMG.E.CAS.STRONG.GPU PT, RZ, [R2], R4, R5 ;  /* 0x0000000402ff73a9 */ /* 0x00036400001ee105 */
.L_x_0:
[----:B------:R-:W2:Y:S01]  /*3cb0*/  LDCU UR5, c[0x0][0x398] ;  /* 0x00007300ff0577ac */ /* 0x000ea20008000800 */
[----:B------:R-:W-:-:S04]  /*3cc0*/  UIADD3 UR4, UPT, UPT, UR4, 0x1, URZ ;  /* 0x0000000104047890 */ /* 0x000fc8000fffe0ff */
[----:B--2---:R-:W-:-:S09]  /*3cd0*/  UISETP.NE.AND UP0, UPT, UR4, UR5, UPT ;  /* 0x000000050400728c */ /* 0x004fd2000bf05270 */
[----:B------:R-:W-:Y:S05]  /*3ce0*/  BRA.U UP0, `(.L_x_19) ;  /* 0xffffffc100e47547 */ /* 0x000fea000b83ffff */
[----:B0-----:R-:W-:Y:S05]  /*3cf0*/  EXIT ;  /* 0x000000000000794d */ /* 0x001fea0003800000 */
.L_x_20:
[----:B------:R-:W-:-:S00]  /*3d00*/  BRA `(.L_x_20) ;  /* 0xfffffffc00fc7947 */ /* 0x000fc0000383ffff */
[----:B------:R-:W-:-:S00]  /*3d10*/  NOP ;  /* 0x0000000000007918 */ /* 0x000fc00000000000 */
        /* <DEDUP_REMOVED lines=14> */
.L_x_21:


//--------------------- .nv.shared.reserved.0     --------------------------
	.section	.nv.shared.reserved.0,"aw",@nobits
	.weak		__nv_reservedSMEM_offset_0_alias
	.size		__nv_reservedSMEM_offset_0_alias, 0, 64
	.other		__nv_reservedSMEM_offset_0_alias,@"STO_CUDA_RESERVED_SHARED STV_DEFAULT"
__nv_reservedSMEM_offset_0_alias:
	.zero		0
	.zero		64


//--------------------- .nv.constant0._Z16mine_x16r_kernelPhPjmi --------------------------
	.section	.nv.constant0._Z16mine_x16r_kernelPhPjmi,"a",@progbits
	.sectionflags	@""
	.align	4
.nv.constant0._Z16mine_x16r_kernelPhPjmi:
	.zero		924


//--------------------- SYMBOLS --------------------------

	.type		.nv.reservedSmem.offset0,@object
	.size		.nv.reservedSmem.offset0,0x4
